//
// Generated by NVIDIA NVVM Compiler
//
// Compiler Build ID: CL-36424714
// Cuda compilation tools, release 13.0, V13.0.88
// Based on NVVM 20.0.0
//

.version 9.0
.target sm_100
.address_size 64

	// .globl	_Z14vector_add_gpuPfS_S_i

.visible .entry _Z14vector_add_gpuPfS_S_i(
	.param .u64 .ptr .align 1 _Z14vector_add_gpuPfS_S_i_param_0,
	.param .u64 .ptr .align 1 _Z14vector_add_gpuPfS_S_i_param_1,
	.param .u64 .ptr .align 1 _Z14vector_add_gpuPfS_S_i_param_2,
	.param .u32 _Z14vector_add_gpuPfS_S_i_param_3
)
{
	.reg .pred 	%p<2>;
	.reg .b32 	%r<6>;
	.reg .b32 	%f<4>;
	.reg .b64 	%rd<11>;

	ld.param.u64 	%rd1, [_Z14vector_add_gpuPfS_S_i_param_0];
	ld.param.u64 	%rd2, [_Z14vector_add_gpuPfS_S_i_param_1];
	ld.param.u64 	%rd3, [_Z14vector_add_gpuPfS_S_i_param_2];
	ld.param.u32 	%r2, [_Z14vector_add_gpuPfS_S_i_param_3];
	mov.u32 	%r3, %tid.x;
	mov.u32 	%r4, %ctaid.x;
	mov.u32 	%r5, %ntid.x;
	mad.lo.s32 	%r1, %r4, %r5, %r3;
	setp.ge.s32 	%p1, %r1, %r2;
	@%p1 bra 	$L__BB0_2;
	cvta.to.global.u64 	%rd4, %rd1;
	cvta.to.global.u64 	%rd5, %rd2;
	cvta.to.global.u64 	%rd6, %rd3;
	mul.wide.s32 	%rd7, %r1, 4;
	add.s64 	%rd8, %rd4, %rd7;
	ld.global.f32 	%f1, [%rd8];
	add.s64 	%rd9, %rd5, %rd7;
	ld.global.f32 	%f2, [%rd9];
	add.f32 	%f3, %f1, %f2;
	add.s64 	%rd10, %rd6, %rd7;
	st.global.f32 	[%rd10], %f3;
$L__BB0_2:
	ret;

}


// ===== COMPILED SASS (sm_100) =====

	.target	sm_100

	.elftype	@"ET_EXEC"


//--------------------- .note.nv.tkinfo           --------------------------
	.section	.note.nv.tkinfo,"",@"SHT_NOTE"
	.sectionflags	@"SHF_NOTE_NV_TKINFO"
	.tkinfo
        /*0018*/ 	.word	0x00000002
        /*0030*/ 	.string	""
        /*0030*/ 	.string	"ptxas"
        /*0030*/ 	.string	"Cuda compilation tools, release 13.0, V13.0.88"
        /*0030*/ 	.string	"Build cuda_13.0.r13.0/compiler.36424714_0"
        /*0030*/ 	.string	"-arch sm_100 -m 64 "



//--------------------- .note.nv.cuinfo           --------------------------
	.section	.note.nv.cuinfo,"",@"SHT_NOTE"
	.sectionflags	@"SHF_NOTE_NV_CUINFO"
        /*0018*/ 	.short	0x0002
        /*001a*/ 	.short	0x0064
        /*001c*/ 	.short	0x0082
	.zero		2


//--------------------- .nv.info                  --------------------------
	.section	.nv.info,"",@"SHT_CUDA_INFO"
	.align	4


	//----- nvinfo : EIATTR_REGCOUNT
	.align		4
        /*0000*/ 	.byte	0x04, 0x2f
        /*0002*/ 	.short	(.L_1 - .L_0)
	.align		4
.L_0:
        /*0004*/ 	.word	index@(_Z14vector_add_gpuPfS_S_i)
        /*0008*/ 	.word	0x0000000c


	//----- nvinfo : EIATTR_FRAME_SIZE
	.align		4
.L_1:
        /*000c*/ 	.byte	0x04, 0x11
        /*000e*/ 	.short	(.L_3 - .L_2)
	.align		4
.L_2:
        /*0010*/ 	.word	index@(_Z14vector_add_gpuPfS_S_i)
        /*0014*/ 	.word	0x00000000


	//----- nvinfo : EIATTR_MIN_STACK_SIZE
	.align		4
.L_3:
        /*0018*/ 	.byte	0x04, 0x12
        /*001a*/ 	.short	(.L_5 - .L_4)
	.align		4
.L_4:
        /*001c*/ 	.word	index@(_Z14vector_add_gpuPfS_S_i)
        /*0020*/ 	.word	0x00000000
.L_5:


//--------------------- .nv.compat                --------------------------
	.section	.nv.compat,"",@"SHT_CUDA_COMPAT_INFO"
	.align	4
        /*0000*/ 	.byte	0x02, 0x09, 0x00, 0x00, 0x02, 0x02, 0x01, 0x00, 0x02, 0x05, 0x05, 0x00, 0x03, 0x07, 0x01, 0x01
        /*0010*/ 	.byte	0x02, 0x03, 0x00, 0x00, 0x02, 0x06, 0x01, 0x00, 0x04, 0x0b, 0x08, 0x00, 0x09, 0x00, 0x00, 0x00
        /*0020*/ 	.byte	0x00, 0x00, 0x00, 0x00


//--------------------- .nv.info._Z14vector_add_gpuPfS_S_i --------------------------
	.section	.nv.info._Z14vector_add_gpuPfS_S_i,"",@"SHT_CUDA_INFO"
	.sectionflags	@""
	.align	4


	//----- nvinfo : EIATTR_CUDA_API_VERSION
	.align		4
        /*0000*/ 	.byte	0x04, 0x37
        /*0002*/ 	.short	(.L_7 - .L_6)
.L_6:
        /*0004*/ 	.word	0x00000082


	//----- nvinfo : EIATTR_KPARAM_INFO
	.align		4
.L_7:
        /*0008*/ 	.byte	0x04, 0x17
        /*000a*/ 	.short	(.L_9 - .L_8)
.L_8:
        /*000c*/ 	.word	0x00000000
        /*0010*/ 	.short	0x0003
        /*0012*/ 	.short	0x0018
        /*0014*/ 	.byte	0x00, 0xf0, 0x11, 0x00


	//----- nvinfo : EIATTR_KPARAM_INFO
	.align		4
.L_9:
        /*0018*/ 	.byte	0x04, 0x17
        /*001a*/ 	.short	(.L_11 - .L_10)
.L_10:
        /*001c*/ 	.word	0x00000000
        /*0020*/ 	.short	0x0002
        /*0022*/ 	.short	0x0010
        /*0024*/ 	.byte	0x00, 0xf5, 0x21, 0x00


	//----- nvinfo : EIATTR_KPARAM_INFO
	.align		4
.L_11:
        /*0028*/ 	.byte	0x04, 0x17
        /*002a*/ 	.short	(.L_13 - .L_12)
.L_12:
        /*002c*/ 	.word	0x00000000
        /*0030*/ 	.short	0x0001
        /*0032*/ 	.short	0x0008
        /*0034*/ 	.byte	0x00, 0xf5, 0x21, 0x00


	//----- nvinfo : EIATTR_KPARAM_INFO
	.align		4
.L_13:
        /*0038*/ 	.byte	0x04, 0x17
        /*003a*/ 	.short	(.L_15 - .L_14)
.L_14:
        /*003c*/ 	.word	0x00000000
        /*0040*/ 	.short	0x0000
        /*0042*/ 	.short	0x0000
        /*0044*/ 	.byte	0x00, 0xf5, 0x21, 0x00


	//----- nvinfo : EIATTR_SPARSE_MMA_MASK
	.align		4
.L_15:
        /*0048*/ 	.byte	0x03, 0x50
        /*004a*/ 	.short	0x0000


	//----- nvinfo : EIATTR_MAXREG_COUNT
	.align		4
        /*004c*/ 	.byte	0x03, 0x1b
        /*004e*/ 	.short	0x00ff


	//----- nvinfo : EIATTR_MERCURY_ISA_VERSION
	.align		4
        /*0050*/ 	.byte	0x03, 0x5f
        /*0052*/ 	.short	0x0101


	//----- nvinfo : EIATTR_VRC_CTA_INIT_COUNT
	.align		4
        /*0054*/ 	.byte	0x02, 0x4a
	.zero		1
	.zero		1


	//----- nvinfo : EIATTR_EXIT_INSTR_OFFSETS
	.align		4
        /*0058*/ 	.byte	0x04, 0x1c
        /*005a*/ 	.short	(.L_17 - .L_16)


	//   ....[0]....
.L_16:
        /*005c*/ 	.word	0x00000070


	//   ....[1]....
        /*0060*/ 	.word	0x00000130


	//----- nvinfo : EIATTR_CBANK_PARAM_SIZE
	.align		4
.L_17:
        /*0064*/ 	.byte	0x03, 0x19
        /*0066*/ 	.short	0x001c


	//----- nvinfo : EIATTR_PARAM_CBANK
	.align		4
        /*0068*/ 	.byte	0x04, 0x0a
        /*006a*/ 	.short	(.L_19 - .L_18)
	.align		4
.L_18:
        /*006c*/ 	.word	index@(.nv.constant0._Z14vector_add_gpuPfS_S_i)
        /*0070*/ 	.short	0x0380
        /*0072*/ 	.short	0x001c


	//----- nvinfo : EIATTR_SW_WAR
	.align		4
.L_19:
        /*0074*/ 	.byte	0x04, 0x36
        /*0076*/ 	.short	(.L_21 - .L_20)
.L_20:
        /*0078*/ 	.word	0x00000008
.L_21:


//--------------------- .nv.callgraph             --------------------------
	.section	.nv.callgraph,"",@"SHT_CUDA_CALLGRAPH"
	.align	4
	.sectionentsize	8
	.align		4
        /*0000*/ 	.word	0x00000000
	.align		4
        /*0004*/ 	.word	0xffffffff
	.align		4
        /*0008*/ 	.word	0x00000000
	.align		4
        /*000c*/ 	.word	0xfffffffe
	.align		4
        /*0010*/ 	.word	0x00000000
	.align		4
        /*0014*/ 	.word	0xfffffffd
	.align		4
        /*0018*/ 	.word	0x00000000
	.align		4
        /*001c*/ 	.word	0xfffffffc


//--------------------- .text._Z14vector_add_gpuPfS_S_i --------------------------
	.section	.text._Z14vector_add_gpuPfS_S_i,"ax",@progbits
	.align	128
        .global         _Z14vector_add_gpuPfS_S_i
        .type           _Z14vector_add_gpuPfS_S_i,@function
        .size           _Z14vector_add_gpuPfS_S_i,(.L_x_1 - _Z14vector_add_gpuPfS_S_i)
        .other          _Z14vector_add_gpuPfS_S_i,@"STO_CUDA_ENTRY STV_DEFAULT"
_Z14vector_add_gpuPfS_S_i:
.text._Z14vector_add_gpuPfS_S_i:
[----:B------:R-:W-:Y:S01]  /*0000*/  LDC R1, c[0x0][0x37c] ;  /* 0x0000df00ff017b82 */ /* 0x000fe20000000800 */
[----:B------:R-:W0:Y:S07]  /*0010*/  S2R R9, SR_TID.X ;  /* 0x0000000000097919 */ /* 0x000e2e0000002100 */
[----:B------:R-:W0:Y:S01]  /*0020*/  S2UR UR4, SR_CTAID.X ;  /* 0x00000000000479c3 */ /* 0x000e220000002500 */
[----:B------:R-:W1:Y:S07]  /*0030*/  LDCU UR5, c[0x0][0x398] ;  /* 0x00007300ff0577ac */ /* 0x000e6e0008000800 */
[----:B------:R-:W0:Y:S02]  /*0040*/  LDC R0, c[0x0][0x360] ;  /* 0x0000d800ff007b82 */ /* 0x000e240000000800 */
[----:B0-----:R-:W-:-:S05]  /*0050*/  IMAD R9, R0, UR4, R9 ;  /* 0x0000000400097c24 */ /* 0x001fca000f8e0209 */
[----:B-1----:R-:W-:-:S13]  /*0060*/  ISETP.GE.AND P0, PT, R9, UR5, PT ;  /* 0x0000000509007c0c */ /* 0x002fda000bf06270 */
[----:B------:R-:W-:Y:S05]  /*0070*/  @P0 EXIT ;  /* 0x000000000000094d */ /* 0x000fea0003800000 */
[----:B------:R-:W0:Y:S01]  /*0080*/  LDC.64 R2, c[0x0][0x380] ;  /* 0x0000e000ff027b82 */ /* 0x000e220000000a00 */
[----:B------:R-:W1:Y:S07]  /*0090*/  LDCU.64 UR4, c[0x0][0x358] ;  /* 0x00006b00ff0477ac */ /* 0x000e6e0008000a00 */
[----:B------:R-:W2:Y:S08]  /*00a0*/  LDC.64 R4, c[0x0][0x388] ;  /* 0x0000e200ff047b82 */ /* 0x000eb00000000a00 */
[----:B------:R-:W3:Y:S01]  /*00b0*/  LDC.64 R6, c[0x0][0x390] ;  /* 0x0000e400ff067b82 */ /* 0x000ee20000000a00 */
[----:B0-----:R-:W-:-:S06]  /*00c0*/  IMAD.WIDE R2, R9, 0x4, R2 ;  /* 0x0000000409027825 */ /* 0x001fcc00078e0202 */
[----:B-1----:R-:W4:Y:S01]  /*00d0*/  LDG.E R2, desc[UR4][R2.64] ;  /* 0x0000000402027981 */ /* 0x002f22000c1e1900 */
[----:B--2---:R-:W-:-:S06]  /*00e0*/  IMAD.WIDE R4, R9, 0x4, R4 ;  /* 0x0000000409047825 */ /* 0x004fcc00078e0204 */
[----:B------:R-:W4:Y:S01]  /*00f0*/  LDG.E R5, desc[UR4][R4.64] ;  /* 0x0000000404057981 */ /* 0x000f22000c1e1900 */
[----:B---3--:R-:W-:-:S04]  /*0100*/  IMAD.WIDE R6, R9, 0x4, R6 ;  /* 0x0000000409067825 */ /* 0x008fc800078e0206 */
[----:B----4-:R-:W-:-:S05]  /*0110*/  FADD R9, R2, R5 ;  /* 0x0000000502097221 */ /* 0x010fca0000000000 */
[----:B------:R-:W-:Y:S01]  /*0120*/  STG.E desc[UR4][R6.64], R9 ;  /* 0x0000000906007986 */ /* 0x000fe2000c101904 */
[----:B------:R-:W-:Y:S05]  /*0130*/  EXIT ;  /* 0x000000000000794d */ /* 0x000fea0003800000 */
.L_x_0:
[----:B------:R-:W-:-:S00]  /*0140*/  BRA `(.L_x_0) ;  /* 0xfffffffc00fc7947 */ /* 0x000fc0000383ffff */
[----:B------:R-:W-:-:S00]  /*0150*/  NOP ;  /* 0x0000000000007918 */ /* 0x000fc00000000000 */
        /* <DEDUP_REMOVED lines=10> */
.L_x_1:


//--------------------- .nv.shared.reserved.0     --------------------------
	.section	.nv.shared.reserved.0,"aw",@nobits
	.weak		__nv_reservedSMEM_offset_0_alias
	.size		__nv_reservedSMEM_offset_0_alias, 0, 64
	.other		__nv_reservedSMEM_offset_0_alias,@"STO_CUDA_RESERVED_SHARED STV_DEFAULT"
__nv_reservedSMEM_offset_0_alias:
	.zero		0
	.zero		64


//--------------------- .nv.constant0._Z14vector_add_gpuPfS_S_i --------------------------
	.section	.nv.constant0._Z14vector_add_gpuPfS_S_i,"a",@progbits
	.sectionflags	@""
	.align	4
.nv.constant0._Z14vector_add_gpuPfS_S_i:
	.zero		924


//--------------------- SYMBOLS --------------------------

	.type		.nv.reservedSmem.offset0,@object
	.size		.nv.reservedSmem.offset0,0x4
